//
// Generated by NVIDIA NVVM Compiler
//
// Compiler Build ID: CL-36424714
// Cuda compilation tools, release 13.0, V13.0.88
// Based on NVVM 20.0.0
//

.version 9.0
.target sm_100
.address_size 64

	// .globl	_Z10mem_kernelPiiS_S_

.visible .entry _Z10mem_kernelPiiS_S_(
	.param .u64 .ptr .align 1 _Z10mem_kernelPiiS_S__param_0,
	.param .u32 _Z10mem_kernelPiiS_S__param_1,
	.param .u64 .ptr .align 1 _Z10mem_kernelPiiS_S__param_2,
	.param .u64 .ptr .align 1 _Z10mem_kernelPiiS_S__param_3
)
{
	.reg .pred 	%p<9>;
	.reg .b32 	%r<83>;
	.reg .b64 	%rd<45>;

	ld.param.u64 	%rd8, [_Z10mem_kernelPiiS_S__param_0];
	ld.param.u32 	%r24, [_Z10mem_kernelPiiS_S__param_1];
	ld.param.u64 	%rd9, [_Z10mem_kernelPiiS_S__param_2];
	ld.param.u64 	%rd10, [_Z10mem_kernelPiiS_S__param_3];
	cvta.to.global.u64 	%rd1, %rd10;
	cvta.to.global.u64 	%rd2, %rd8;
	cvta.to.global.u64 	%rd3, %rd9;
	mov.u32 	%r26, %ctaid.x;
	mov.u32 	%r27, %ntid.x;
	mov.u32 	%r28, %tid.x;
	mad.lo.s32 	%r1, %r26, %r27, %r28;
	mov.u32 	%r29, %nctaid.x;
	mul.lo.s32 	%r2, %r27, %r29;
	add.s32 	%r3, %r1, %r2;
	max.s32 	%r30, %r24, %r3;
	setp.lt.s32 	%p1, %r3, %r24;
	selp.u32 	%r4, 1, 0, %p1;
	add.s32 	%r31, %r3, %r4;
	sub.s32 	%r5, %r30, %r31;
	mul.wide.s32 	%rd11, %r1, 4;
	add.s64 	%rd4, %rd3, %rd11;
	mul.wide.s32 	%rd5, %r2, 4;
	add.s64 	%rd6, %rd4, %rd5;
	add.s32 	%r6, %r3, %r2;
	add.s64 	%rd7, %rd6, %rd5;
	add.s32 	%r7, %r6, %r2;
	mov.b32 	%r75, 0;
	div.u32 	%r33, %r5, %r2;
	add.s32 	%r10, %r33, %r4;
	mov.u32 	%r82, %r75;
$L__BB0_1:
	setp.ge.s32 	%p2, %r1, %r24;
	@%p2 bra 	$L__BB0_8;
	and.b32  	%r11, %r10, 3;
	setp.eq.s32 	%p3, %r11, 3;
	mov.u32 	%r77, %r1;
	@%p3 bra 	$L__BB0_6;
	ld.global.u32 	%r34, [%rd4];
	add.s32 	%r35, %r34, %r1;
	rem.s32 	%r36, %r35, %r24;
	mul.wide.s32 	%rd12, %r36, 4;
	add.s64 	%rd13, %rd2, %rd12;
	ld.global.u32 	%r37, [%rd13];
	add.s32 	%r82, %r37, %r82;
	rem.s32 	%r38, %r34, %r24;
	mul.wide.s32 	%rd14, %r38, 4;
	add.s64 	%rd15, %rd1, %rd14;
	st.global.u32 	[%rd15], %r82;
	setp.eq.s32 	%p4, %r11, 0;
	mov.u32 	%r77, %r3;
	@%p4 bra 	$L__BB0_6;
	ld.global.u32 	%r39, [%rd6];
	add.s32 	%r40, %r39, %r3;
	rem.s32 	%r41, %r40, %r24;
	mul.wide.s32 	%rd16, %r41, 4;
	add.s64 	%rd17, %rd2, %rd16;
	ld.global.u32 	%r42, [%rd17];
	add.s32 	%r82, %r42, %r82;
	rem.s32 	%r43, %r39, %r24;
	mul.wide.s32 	%rd18, %r43, 4;
	add.s64 	%rd19, %rd1, %rd18;
	st.global.u32 	[%rd19], %r82;
	setp.eq.s32 	%p5, %r11, 1;
	mov.u32 	%r77, %r6;
	@%p5 bra 	$L__BB0_6;
	ld.global.u32 	%r44, [%rd7];
	add.s32 	%r45, %r44, %r6;
	rem.s32 	%r46, %r45, %r24;
	mul.wide.s32 	%rd20, %r46, 4;
	add.s64 	%rd21, %rd2, %rd20;
	ld.global.u32 	%r47, [%rd21];
	add.s32 	%r82, %r47, %r82;
	rem.s32 	%r48, %r44, %r24;
	mul.wide.s32 	%rd22, %r48, 4;
	add.s64 	%rd23, %rd1, %rd22;
	st.global.u32 	[%rd23], %r82;
	mov.u32 	%r77, %r7;
$L__BB0_6:
	setp.lt.u32 	%p6, %r10, 3;
	@%p6 bra 	$L__BB0_8;
$L__BB0_7:
	mul.wide.s32 	%rd24, %r77, 4;
	add.s64 	%rd25, %rd3, %rd24;
	ld.global.u32 	%r49, [%rd25];
	add.s32 	%r50, %r49, %r77;
	rem.s32 	%r51, %r50, %r24;
	mul.wide.s32 	%rd26, %r51, 4;
	add.s64 	%rd27, %rd2, %rd26;
	ld.global.u32 	%r52, [%rd27];
	add.s32 	%r53, %r52, %r82;
	rem.s32 	%r54, %r49, %r24;
	mul.wide.s32 	%rd28, %r54, 4;
	add.s64 	%rd29, %rd1, %rd28;
	st.global.u32 	[%rd29], %r53;
	add.s32 	%r55, %r77, %r2;
	add.s64 	%rd30, %rd25, %rd5;
	ld.global.u32 	%r56, [%rd30];
	add.s32 	%r57, %r56, %r55;
	rem.s32 	%r58, %r57, %r24;
	mul.wide.s32 	%rd31, %r58, 4;
	add.s64 	%rd32, %rd2, %rd31;
	ld.global.u32 	%r59, [%rd32];
	add.s32 	%r60, %r59, %r53;
	rem.s32 	%r61, %r56, %r24;
	mul.wide.s32 	%rd33, %r61, 4;
	add.s64 	%rd34, %rd1, %rd33;
	st.global.u32 	[%rd34], %r60;
	add.s32 	%r62, %r55, %r2;
	add.s64 	%rd35, %rd30, %rd5;
	ld.global.u32 	%r63, [%rd35];
	add.s32 	%r64, %r63, %r62;
	rem.s32 	%r65, %r64, %r24;
	mul.wide.s32 	%rd36, %r65, 4;
	add.s64 	%rd37, %rd2, %rd36;
	ld.global.u32 	%r66, [%rd37];
	add.s32 	%r67, %r66, %r60;
	rem.s32 	%r68, %r63, %r24;
	mul.wide.s32 	%rd38, %r68, 4;
	add.s64 	%rd39, %rd1, %rd38;
	st.global.u32 	[%rd39], %r67;
	add.s32 	%r69, %r62, %r2;
	add.s64 	%rd40, %rd35, %rd5;
	ld.global.u32 	%r70, [%rd40];
	add.s32 	%r71, %r70, %r69;
	rem.s32 	%r72, %r71, %r24;
	mul.wide.s32 	%rd41, %r72, 4;
	add.s64 	%rd42, %rd2, %rd41;
	ld.global.u32 	%r73, [%rd42];
	add.s32 	%r82, %r73, %r67;
	rem.s32 	%r74, %r70, %r24;
	mul.wide.s32 	%rd43, %r74, 4;
	add.s64 	%rd44, %rd1, %rd43;
	st.global.u32 	[%rd44], %r82;
	add.s32 	%r77, %r69, %r2;
	setp.lt.s32 	%p7, %r77, %r24;
	@%p7 bra 	$L__BB0_7;
$L__BB0_8:
	add.s32 	%r75, %r75, 1;
	setp.ne.s32 	%p8, %r75, 10;
	@%p8 bra 	$L__BB0_1;
	ret;

}


// ===== COMPILED SASS (sm_100) =====

	.target	sm_100

	.elftype	@"ET_EXEC"


//--------------------- .note.nv.tkinfo           --------------------------
	.section	.note.nv.tkinfo,"",@"SHT_NOTE"
	.sectionflags	@"SHF_NOTE_NV_TKINFO"
	.tkinfo
        /*0018*/ 	.word	0x00000002
        /*0030*/ 	.string	""
        /*0030*/ 	.string	"ptxas"
        /*0030*/ 	.string	"Cuda compilation tools, release 13.0, V13.0.88"
        /*0030*/ 	.string	"Build cuda_13.0.r13.0/compiler.36424714_0"
        /*0030*/ 	.string	"-arch sm_100 -m 64 "



//--------------------- .note.nv.cuinfo           --------------------------
	.section	.note.nv.cuinfo,"",@"SHT_NOTE"
	.sectionflags	@"SHF_NOTE_NV_CUINFO"
        /*0018*/ 	.short	0x0002
        /*001a*/ 	.short	0x0064
        /*001c*/ 	.short	0x0082
	.zero		2


//--------------------- .nv.info                  --------------------------
	.section	.nv.info,"",@"SHT_CUDA_INFO"
	.align	4


	//----- nvinfo : EIATTR_REGCOUNT
	.align		4
        /*0000*/ 	.byte	0x04, 0x2f
        /*0002*/ 	.short	(.L_1 - .L_0)
	.align		4
.L_0:
        /*0004*/ 	.word	index@(_Z10mem_kernelPiiS_S_)
        /*0008*/ 	.word	0x00000020


	//----- nvinfo : EIATTR_FRAME_SIZE
	.align		4
.L_1:
        /*000c*/ 	.byte	0x04, 0x11
        /*000e*/ 	.short	(.L_3 - .L_2)
	.align		4
.L_2:
        /*0010*/ 	.word	index@(_Z10mem_kernelPiiS_S_)
        /*0014*/ 	.word	0x00000000


	//----- nvinfo : EIATTR_MIN_STACK_SIZE
	.align		4
.L_3:
        /*0018*/ 	.byte	0x04, 0x12
        /*001a*/ 	.short	(.L_5 - .L_4)
	.align		4
.L_4:
        /*001c*/ 	.word	index@(_Z10mem_kernelPiiS_S_)
        /*0020*/ 	.word	0x00000000
.L_5:


//--------------------- .nv.compat                --------------------------
	.section	.nv.compat,"",@"SHT_CUDA_COMPAT_INFO"
	.align	4
        /*0000*/ 	.byte	0x02, 0x09, 0x00, 0x00, 0x02, 0x02, 0x01, 0x00, 0x02, 0x05, 0x05, 0x00, 0x03, 0x07, 0x01, 0x01
        /*0010*/ 	.byte	0x02, 0x03, 0x00, 0x00, 0x02, 0x06, 0x01, 0x00, 0x04, 0x0b, 0x08, 0x00, 0x09, 0x00, 0x00, 0x00
        /*0020*/ 	.byte	0x00, 0x00, 0x00, 0x00


//--------------------- .nv.info._Z10mem_kernelPiiS_S_ --------------------------
	.section	.nv.info._Z10mem_kernelPiiS_S_,"",@"SHT_CUDA_INFO"
	.sectionflags	@""
	.align	4


	//----- nvinfo : EIATTR_CUDA_API_VERSION
	.align		4
        /*0000*/ 	.byte	0x04, 0x37
        /*0002*/ 	.short	(.L_7 - .L_6)
.L_6:
        /*0004*/ 	.word	0x00000082


	//----- nvinfo : EIATTR_KPARAM_INFO
	.align		4
.L_7:
        /*0008*/ 	.byte	0x04, 0x17
        /*000a*/ 	.short	(.L_9 - .L_8)
.L_8:
        /*000c*/ 	.word	0x00000000
        /*0010*/ 	.short	0x0003
        /*0012*/ 	.short	0x0018
        /*0014*/ 	.byte	0x00, 0xf5, 0x21, 0x00


	//----- nvinfo : EIATTR_KPARAM_INFO
	.align		4
.L_9:
        /*0018*/ 	.byte	0x04, 0x17
        /*001a*/ 	.short	(.L_11 - .L_10)
.L_10:
        /*001c*/ 	.word	0x00000000
        /*0020*/ 	.short	0x0002
        /*0022*/ 	.short	0x0010
        /*0024*/ 	.byte	0x00, 0xf5, 0x21, 0x00


	//----- nvinfo : EIATTR_KPARAM_INFO
	.align		4
.L_11:
        /*0028*/ 	.byte	0x04, 0x17
        /*002a*/ 	.short	(.L_13 - .L_12)
.L_12:
        /*002c*/ 	.word	0x00000000
        /*0030*/ 	.short	0x0001
        /*0032*/ 	.short	0x0008
        /*0034*/ 	.byte	0x00, 0xf0, 0x11, 0x00


	//----- nvinfo : EIATTR_KPARAM_INFO
	.align		4
.L_13:
        /*0038*/ 	.byte	0x04, 0x17
        /*003a*/ 	.short	(.L_15 - .L_14)
.L_14:
        /*003c*/ 	.word	0x00000000
        /*0040*/ 	.short	0x0000
        /*0042*/ 	.short	0x0000
        /*0044*/ 	.byte	0x00, 0xf5, 0x21, 0x00


	//----- nvinfo : EIATTR_SPARSE_MMA_MASK
	.align		4
.L_15:
        /*0048*/ 	.byte	0x03, 0x50
        /*004a*/ 	.short	0x0000


	//----- nvinfo : EIATTR_MAXREG_COUNT
	.align		4
        /*004c*/ 	.byte	0x03, 0x1b
        /*004e*/ 	.short	0x00ff


	//----- nvinfo : EIATTR_MERCURY_ISA_VERSION
	.align		4
        /*0050*/ 	.byte	0x03, 0x5f
        /*0052*/ 	.short	0x0101


	//----- nvinfo : EIATTR_VRC_CTA_INIT_COUNT
	.align		4
        /*0054*/ 	.byte	0x02, 0x4a
	.zero		1
	.zero		1


	//----- nvinfo : EIATTR_EXIT_INSTR_OFFSETS
	.align		4
        /*0058*/ 	.byte	0x04, 0x1c
        /*005a*/ 	.short	(.L_17 - .L_16)


	//   ....[0]....
.L_16:
        /*005c*/ 	.word	0x000013c0


	//----- nvinfo : EIATTR_CRS_STACK_SIZE
	.align		4
.L_17:
        /*0060*/ 	.byte	0x04, 0x1e
        /*0062*/ 	.short	(.L_19 - .L_18)
.L_18:
        /*0064*/ 	.word	0x00000000


	//----- nvinfo : EIATTR_CBANK_PARAM_SIZE
	.align		4
.L_19:
        /*0068*/ 	.byte	0x03, 0x19
        /*006a*/ 	.short	0x0020


	//----- nvinfo : EIATTR_PARAM_CBANK
	.align		4
        /*006c*/ 	.byte	0x04, 0x0a
        /*006e*/ 	.short	(.L_21 - .L_20)
	.align		4
.L_20:
        /*0070*/ 	.word	index@(.nv.constant0._Z10mem_kernelPiiS_S_)
        /*0074*/ 	.short	0x0380
        /*0076*/ 	.short	0x0020


	//----- nvinfo : EIATTR_SW_WAR
	.align		4
.L_21:
        /*0078*/ 	.byte	0x04, 0x36
        /*007a*/ 	.short	(.L_23 - .L_22)
.L_22:
        /*007c*/ 	.word	0x00000008
.L_23:


//--------------------- .nv.callgraph             --------------------------
	.section	.nv.callgraph,"",@"SHT_CUDA_CALLGRAPH"
	.align	4
	.sectionentsize	8
	.align		4
        /*0000*/ 	.word	0x00000000
	.align		4
        /*0004*/ 	.word	0xffffffff
	.align		4
        /*0008*/ 	.word	0x00000000
	.align		4
        /*000c*/ 	.word	0xfffffffe
	.align		4
        /*0010*/ 	.word	0x00000000
	.align		4
        /*0014*/ 	.word	0xfffffffd
	.align		4
        /*0018*/ 	.word	0x00000000
	.align		4
        /*001c*/ 	.word	0xfffffffc


//--------------------- .text._Z10mem_kernelPiiS_S_ --------------------------
	.section	.text._Z10mem_kernelPiiS_S_,"ax",@progbits
	.align	128
        .global         _Z10mem_kernelPiiS_S_
        .type           _Z10mem_kernelPiiS_S_,@function
        .size           _Z10mem_kernelPiiS_S_,(.L_x_7 - _Z10mem_kernelPiiS_S_)
        .other          _Z10mem_kernelPiiS_S_,@"STO_CUDA_ENTRY STV_DEFAULT"
_Z10mem_kernelPiiS_S_:
.text._Z10mem_kernelPiiS_S_:
[----:B------:R-:W-:Y:S08]  /*0000*/  LDC R1, c[0x0][0x37c] ;  /* 0x0000df00ff017b82 */ /* 0x000ff00000000800 */
[----:B------:R-:W0:Y:S01]  /*0010*/  LDC R3, c[0x0][0x360] ;  /* 0x0000d800ff037b82 */ /* 0x000e220000000800 */
[----:B------:R-:W0:Y:S01]  /*0020*/  LDCU UR4, c[0x0][0x370] ;  /* 0x00006e00ff0477ac */ /* 0x000e220008000800 */
[----:B------:R-:W1:Y:S01]  /*0030*/  S2R R2, SR_TID.X ;  /* 0x0000000000027919 */ /* 0x000e620000002100 */
[----:B------:R-:W-:Y:S01]  /*0040*/  IMAD.MOV.U32 R26, RZ, RZ, RZ ;  /* 0x000000ffff1a7224 */ /* 0x000fe200078e00ff */
[----:B------:R-:W2:Y:S01]  /*0050*/  LDCU UR5, c[0x0][0x388] ;  /* 0x00007100ff0577ac */ /* 0x000ea20008000800 */
[----:B------:R-:W3:Y:S01]  /*0060*/  LDCU.64 UR6, c[0x0][0x358] ;  /* 0x00006b00ff0677ac */ /* 0x000ee20008000a00 */
[----:B0-----:R-:W-:-:S02]  /*0070*/  IMAD R0, R3, UR4, RZ ;  /* 0x0000000403007c24 */ /* 0x001fc4000f8e02ff */
[----:B------:R-:W1:Y:S02]  /*0080*/  S2UR UR4, SR_CTAID.X ;  /* 0x00000000000479c3 */ /* 0x000e640000002500 */
[----:B------:R-:W0:Y:S01]  /*0090*/  I2F.U32.RP R4, R0 ;  /* 0x0000000000047306 */ /* 0x000e220000209000 */
[----:B------:R-:W-:Y:S01]  /*00a0*/  IMAD.MOV R9, RZ, RZ, -R0 ;  /* 0x000000ffff097224 */ /* 0x000fe200078e0a00 */
[----:B------:R-:W-:-:S06]  /*00b0*/  ISETP.NE.U32.AND P2, PT, R0, RZ, PT ;  /* 0x000000ff0000720c */ /* 0x000fcc0003f45070 */
[----:B0-----:R-:W0:Y:S01]  /*00c0*/  MUFU.RCP R4, R4 ;  /* 0x0000000400047308 */ /* 0x001e220000001000 */
[----:B-1----:R-:W-:Y:S01]  /*00d0*/  IMAD R3, R3, UR4, R2 ;  /* 0x0000000403037c24 */ /* 0x002fe2000f8e0202 */
[----:B------:R-:W-:-:S04]  /*00e0*/  UMOV UR4, URZ ;  /* 0x000000ff00047c82 */ /* 0x000fc80008000000 */
[----:B------:R-:W-:-:S04]  /*00f0*/  IADD3 R5, PT, PT, R3, R0, RZ ;  /* 0x0000000003057210 */ /* 0x000fc80007ffe0ff */
[C---:B--2---:R-:W-:Y:S01]  /*0100*/  ISETP.GE.AND P0, PT, R5.reuse, UR5, PT ;  /* 0x0000000505007c0c */ /* 0x044fe2000bf06270 */
[----:B0-----:R-:W-:Y:S01]  /*0110*/  VIADD R6, R4, 0xffffffe ;  /* 0x0ffffffe04067836 */ /* 0x001fe20000000000 */
[----:B------:R-:W-:Y:S02]  /*0120*/  VIMNMX R2, PT, PT, R5, UR5, !PT ;  /* 0x0000000505027c48 */ /* 0x000fe4000ffe0100 */
[----:B------:R-:W-:Y:S01]  /*0130*/  SEL R4, RZ, 0x1, P0 ;  /* 0x00000001ff047807 */ /* 0x000fe20000000000 */
[----:B------:R0:W1:Y:S02]  /*0140*/  F2I.FTZ.U32.TRUNC.NTZ R7, R6 ;  /* 0x0000000600077305 */ /* 0x000064000021f000 */
[----:B0-----:R-:W-:Y:S02]  /*0150*/  IMAD.MOV.U32 R6, RZ, RZ, RZ ;  /* 0x000000ffff067224 */ /* 0x001fe400078e00ff */
[----:B-1----:R-:W-:-:S04]  /*0160*/  IMAD R9, R9, R7, RZ ;  /* 0x0000000709097224 */ /* 0x002fc800078e02ff */
[----:B------:R-:W-:Y:S01]  /*0170*/  IMAD.HI.U32 R8, R7, R9, R6 ;  /* 0x0000000907087227 */ /* 0x000fe200078e0006 */
[----:B------:R-:W-:-:S05]  /*0180*/  IADD3 R7, PT, PT, R2, -R5, -R4 ;  /* 0x8000000502077210 */ /* 0x000fca0007ffe804 */
[----:B------:R-:W-:Y:S02]  /*0190*/  IMAD.HI.U32 R13, R8, R7, RZ ;  /* 0x00000007080d7227 */ /* 0x000fe400078e00ff */
[----:B------:R-:W0:Y:S02]  /*01a0*/  LDC.64 R8, c[0x0][0x390] ;  /* 0x0000e400ff087b82 */ /* 0x000e240000000a00 */
[----:B------:R-:W-:-:S04]  /*01b0*/  IMAD.MOV R2, RZ, RZ, -R13 ;  /* 0x000000ffff027224 */ /* 0x000fc800078e0a0d */
[----:B------:R-:W-:-:S05]  /*01c0*/  IMAD R7, R0, R2, R7 ;  /* 0x0000000200077224 */ /* 0x000fca00078e0207 */
[----:B------:R-:W-:-:S13]  /*01d0*/  ISETP.GE.U32.AND P0, PT, R7, R0, PT ;  /* 0x000000000700720c */ /* 0x000fda0003f06070 */
[----:B------:R-:W-:Y:S01]  /*01e0*/  @P0 IADD3 R7, PT, PT, -R0, R7, RZ ;  /* 0x0000000700070210 */ /* 0x000fe20007ffe1ff */
[----:B0-----:R-:W-:-:S03]  /*01f0*/  IMAD.WIDE R8, R3, 0x4, R8 ;  /* 0x0000000403087825 */ /* 0x001fc600078e0208 */
[----:B------:R-:W-:Y:S01]  /*0200*/  ISETP.GE.U32.AND P1, PT, R7, R0, PT ;  /* 0x000000000700720c */ /* 0x000fe20003f26070 */
[----:B------:R-:W-:Y:S01]  /*0210*/  @P0 VIADD R13, R13, 0x1 ;  /* 0x000000010d0d0836 */ /* 0x000fe20000000000 */
[C---:B------:R-:W-:Y:S01]  /*0220*/  IADD3 R7, PT, PT, R0.reuse, R5, RZ ;  /* 0x0000000500077210 */ /* 0x040fe20007ffe0ff */
[----:B------:R-:W-:-:S03]  /*0230*/  IMAD.WIDE R10, R0, 0x4, R8 ;  /* 0x00000004000a7825 */ /* 0x000fc600078e0208 */
[----:B------:R-:W-:-:S07]  /*0240*/  IADD3 R6, PT, PT, R0, R7, RZ ;  /* 0x0000000700067210 */ /* 0x000fce0007ffe0ff */
[----:B------:R-:W-:Y:S01]  /*0250*/  @P1 VIADD R13, R13, 0x1 ;  /* 0x000000010d0d1836 */ /* 0x000fe20000000000 */
[----:B------:R-:W-:-:S05]  /*0260*/  @!P2 LOP3.LUT R13, RZ, R0, RZ, 0x33, !PT ;  /* 0x00000000ff0da212 */ /* 0x000fca00078e33ff */
[----:B------:R-:W-:Y:S02]  /*0270*/  IMAD.IADD R2, R4, 0x1, R13 ;  /* 0x0000000104027824 */ /* 0x000fe400078e020d */
[----:B---3--:R-:W-:-:S07]  /*0280*/  IMAD.WIDE R12, R0, 0x4, R10 ;  /* 0x00000004000c7825 */ /* 0x008fce00078e020a */
.L_x_5:
[----:B0-----:R-:W0:Y:S01]  /*0290*/  LDC R4, c[0x0][0x388] ;  /* 0x0000e200ff047b82 */ /* 0x001e220000000800 */
[----:B------:R-:W-:Y:S01]  /*02a0*/  UIADD3 UR4, UPT, UPT, UR4, 0x1, URZ ;  /* 0x0000000104047890 */ /* 0x000fe2000fffe0ff */
[----:B------:R-:W-:Y:S03]  /*02b0*/  BSSY.RECONVERGENT B0, `(.L_x_0) ;  /* 0x000010f000007945 */ /* 0x000fe60003800200 */
[----:B------:R-:W-:Y:S01]  /*02c0*/  UISETP.NE.AND UP0, UPT, UR4, 0xa, UPT ;  /* 0x0000000a0400788c */ /* 0x000fe2000bf05270 */
[----:B0-----:R-:W-:-:S13]  /*02d0*/  ISETP.GE.AND P0, PT, R3, R4, PT ;  /* 0x000000040300720c */ /* 0x001fda0003f06270 */
[----:B-123--:R-:W-:Y:S05]  /*02e0*/  @P0 BRA `(.L_x_1) ;  /* 0x00000010002c0947 */ /* 0x00efea0003800000 */
[----:B------:R-:W-:Y:S01]  /*02f0*/  LOP3.LUT R20, R2, 0x3, RZ, 0xc0, !PT ;  /* 0x0000000302147812 */ /* 0x000fe200078ec0ff */
[----:B------:R-:W-:Y:S01]  /*0300*/  BSSY.RECONVERGENT B1, `(.L_x_2) ;  /* 0x000006f000017945 */ /* 0x000fe20003800200 */
[----:B------:R-:W-:Y:S02]  /*0310*/  IMAD.MOV.U32 R27, RZ, RZ, R3 ;  /* 0x000000ffff1b7224 */ /* 0x000fe400078e0003 */
[----:B------:R-:W-:-:S13]  /*0320*/  ISETP.NE.AND P0, PT, R20, 0x3, PT ;  /* 0x000000031400780c */ /* 0x000fda0003f05270 */
[----:B------:R-:W-:Y:S05]  /*0330*/  @!P0 BRA `(.L_x_3) ;  /* 0x0000000400ac8947 */ /* 0x000fea0003800000 */
[----:B------:R-:W2:Y:S01]  /*0340*/  LDG.E R24, desc[UR6][R8.64] ;  /* 0x0000000608187981 */ /* 0x000ea2000c1e1900 */
[----:B------:R-:W-:Y:S01]  /*0350*/  IABS R21, R4 ;  /* 0x0000000400157213 */ /* 0x000fe20000000000 */
[----:B------:R-:W-:-:S03]  /*0360*/  IMAD.MOV.U32 R22, RZ, RZ, RZ ;  /* 0x000000ffff167224 */ /* 0x000fc600078e00ff */
[----:B------:R-:W0:Y:S08]  /*0370*/  I2F.RP R15, R21 ;  /* 0x00000015000f7306 */ /* 0x000e300000209400 */
[----:B0-----:R-:W0:Y:S02]  /*0380*/  MUFU.RCP R15, R15 ;  /* 0x0000000f000f7308 */ /* 0x001e240000001000 */
[----:B0-----:R-:W-:-:S06]  /*0390*/  VIADD R23, R15, 0xffffffe ;  /* 0x0ffffffe0f177836 */ /* 0x001fcc0000000000 */
[----:B------:R-:W0:Y:S02]  /*03a0*/  F2I.FTZ.U32.TRUNC.NTZ R23, R23 ;  /* 0x0000001700177305 */ /* 0x000e24000021f000 */
[----:B0-----:R-:W-:-:S05]  /*03b0*/  IADD3 R16, PT, PT, RZ, -R23, RZ ;  /* 0x80000017ff107210 */ /* 0x001fca0007ffe0ff */
[----:B------:R-:W-:-:S04]  /*03c0*/  IMAD R17, R16, R21, RZ ;  /* 0x0000001510117224 */ /* 0x000fc800078e02ff */
[----:B------:R-:W-:Y:S01]  /*03d0*/  IMAD.HI.U32 R22, R23, R17, R22 ;  /* 0x0000001117167227 */ /* 0x000fe200078e0016 */
[----:B------:R-:W-:Y:S01]  /*03e0*/  LOP3.LUT R23, RZ, R4, RZ, 0x33, !PT ;  /* 0x00000004ff177212 */ /* 0x000fe200078e33ff */
[----:B------:R-:W0:Y:S02]  /*03f0*/  LDC.64 R16, c[0x0][0x380] ;  /* 0x0000e000ff107b82 */ /* 0x000e240000000a00 */
[----:B--2---:R-:W-:-:S05]  /*0400*/  IMAD.IADD R14, R3, 0x1, R24 ;  /* 0x00000001030e7824 */ /* 0x004fca00078e0218 */
[----:B------:R-:W-:Y:S02]  /*0410*/  IABS R18, R14 ;  /* 0x0000000e00127213 */ /* 0x000fe40000000000 */
[----:B------:R-:W-:-:S03]  /*0420*/  ISETP.GE.AND P1, PT, R14, RZ, PT ;  /* 0x000000ff0e00720c */ /* 0x000fc60003f26270 */
[----:B------:R-:W-:-:S05]  /*0430*/  IMAD.HI.U32 R15, R22, R18, RZ ;  /* 0x00000012160f7227 */ /* 0x000fca00078e00ff */
[----:B------:R-:W-:-:S05]  /*0440*/  IADD3 R15, PT, PT, -R15, RZ, RZ ;  /* 0x000000ff0f0f7210 */ /* 0x000fca0007ffe1ff */
[----:B------:R-:W-:-:S05]  /*0450*/  IMAD R18, R21, R15, R18 ;  /* 0x0000000f15127224 */ /* 0x000fca00078e0212 */
[----:B------:R-:W-:-:S13]  /*0460*/  ISETP.GT.U32.AND P0, PT, R21, R18, PT ;  /* 0x000000121500720c */ /* 0x000fda0003f04070 */
[----:B------:R-:W-:-:S05]  /*0470*/  @!P0 IMAD.IADD R18, R18, 0x1, -R21 ;  /* 0x0000000112128824 */ /* 0x000fca00078e0a15 */
[----:B------:R-:W-:-:S13]  /*0480*/  ISETP.GT.U32.AND P0, PT, R21, R18, PT ;  /* 0x000000121500720c */ /* 0x000fda0003f04070 */
[----:B------:R-:W-:Y:S01]  /*0490*/  @!P0 IMAD.IADD R18, R18, 0x1, -R21 ;  /* 0x0000000112128824 */ /* 0x000fe200078e0a15 */
[----:B------:R-:W-:-:S04]  /*04a0*/  ISETP.NE.AND P0, PT, R4, RZ, PT ;  /* 0x000000ff0400720c */ /* 0x000fc80003f05270 */
[----:B------:R-:W-:-:S04]  /*04b0*/  @!P1 IADD3 R18, PT, PT, -R18, RZ, RZ ;  /* 0x000000ff12129210 */ /* 0x000fc80007ffe1ff */
[----:B------:R-:W-:-:S05]  /*04c0*/  SEL R19, R23, R18, !P0 ;  /* 0x0000001217137207 */ /* 0x000fca0004000000 */
[----:B0-----:R-:W-:-:S05]  /*04d0*/  IMAD.WIDE R18, R19, 0x4, R16 ;  /* 0x0000000413127825 */ /* 0x001fca00078e0210 */
[----:B------:R0:W2:Y:S01]  /*04e0*/  LDG.E R25, desc[UR6][R18.64] ;  /* 0x0000000612197981 */ /* 0x0000a2000c1e1900 */
[----:B------:R-:W-:Y:S02]  /*04f0*/  IABS R28, R24 ;  /* 0x00000018001c7213 */ /* 0x000fe40000000000 */
[----:B------:R-:W-:Y:S02]  /*0500*/  ISETP.GE.AND P2, PT, R24, RZ, PT ;  /* 0x000000ff1800720c */ /* 0x000fe40003f46270 */
[----:B------:R-:W-:Y:S01]  /*0510*/  MOV R27, R5 ;  /* 0x00000005001b7202 */ /* 0x000fe20000000f00 */
[----:B------:R-:W-:-:S04]  /*0520*/  IMAD.HI.U32 R14, R22, R28, RZ ;  /* 0x0000001c160e7227 */ /* 0x000fc800078e00ff */
[----:B------:R-:W-:-:S04]  /*0530*/  IMAD.MOV R14, RZ, RZ, -R14 ;  /* 0x000000ffff0e7224 */ /* 0x000fc800078e0a0e */
[C---:B------:R-:W-:Y:S02]  /*0540*/  IMAD R28, R21.reuse, R14, R28 ;  /* 0x0000000e151c7224 */ /* 0x040fe400078e021c */
[----:B------:R-:W1:Y:S03]  /*0550*/  LDC.64 R14, c[0x0][0x398] ;  /* 0x0000e600ff0e7b82 */ /* 0x000e660000000a00 */
[----:B------:R-:W-:-:S13]  /*0560*/  ISETP.GT.U32.AND P1, PT, R21, R28, PT ;  /* 0x0000001c1500720c */ /* 0x000fda0003f24070 */
[----:B------:R-:W-:-:S05]  /*0570*/  @!P1 IMAD.IADD R28, R28, 0x1, -R21 ;  /* 0x000000011c1c9824 */ /* 0x000fca00078e0a15 */
[----:B------:R-:W-:-:S13]  /*0580*/  ISETP.GT.U32.AND P1, PT, R21, R28, PT ;  /* 0x0000001c1500720c */ /* 0x000fda0003f24070 */
[----:B------:R-:W-:Y:S02]  /*0590*/  @!P1 IADD3 R28, PT, PT, R28, -R21, RZ ;  /* 0x800000151c1c9210 */ /* 0x000fe40007ffe0ff */
[----:B------:R-:W-:-:S03]  /*05a0*/  ISETP.NE.AND P1, PT, R20, RZ, PT ;  /* 0x000000ff1400720c */ /* 0x000fc60003f25270 */
[----:B------:R-:W-:-:S05]  /*05b0*/  @!P2 IMAD.MOV R28, RZ, RZ, -R28 ;  /* 0x000000ffff1ca224 */ /* 0x000fca00078e0a1c */
[----:B0-----:R-:W-:-:S05]  /*05c0*/  SEL R19, R23, R28, !P0 ;  /* 0x0000001c17137207 */ /* 0x001fca0004000000 */
[----:B-1----:R-:W-:-:S04]  /*05d0*/  IMAD.WIDE R18, R19, 0x4, R14 ;  /* 0x0000000413127825 */ /* 0x002fc800078e020e */
[----:B--2---:R-:W-:-:S05]  /*05e0*/  IMAD.IADD R26, R26, 0x1, R25 ;  /* 0x000000011a1a7824 */ /* 0x004fca00078e0219 */
[----:B------:R0:W-:Y:S01]  /*05f0*/  STG.E desc[UR6][R18.64], R26 ;  /* 0x0000001a12007986 */ /* 0x0001e2000c101906 */
[----:B------:R-:W-:Y:S05]  /*0600*/  @!P1 BRA `(.L_x_3) ;  /* 0x0000000000f89947 */ /* 0x000fea0003800000 */
[----:B------:R-:W0:Y:S02]  /*0610*/  LDG.E R24, desc[UR6][R10.64] ;  /* 0x000000060a187981 */ /* 0x000e24000c1e1900 */
[----:B0-----:R-:W-:-:S05]  /*0620*/  IMAD.IADD R18, R5, 0x1, R24 ;  /* 0x0000000105127824 */ /* 0x001fca00078e0218 */
[----:B------:R-:W-:Y:S02]  /*0630*/  IABS R28, R18 ;  /* 0x00000012001c7213 */ /* 0x000fe40000000000 */
[----:B------:R-:W-:-:S03]  /*0640*/  ISETP.GE.AND P2, PT, R18, RZ, PT ;  /* 0x000000ff1200720c */ /* 0x000fc60003f46270 */
[----:B------:R-:W-:-:S04]  /*0650*/  IMAD.HI.U32 R19, R22, R28, RZ ;  /* 0x0000001c16137227 */ /* 0x000fc800078e00ff */
[----:B------:R-:W-:-:S04]  /*0660*/  IMAD.MOV R19, RZ, RZ, -R19 ;  /* 0x000000ffff137224 */ /* 0x000fc800078e0a13 */
[----:B------:R-:W-:-:S05]  /*0670*/  IMAD R28, R21, R19, R28 ;  /* 0x00000013151c7224 */ /* 0x000fca00078e021c */
[----:B------:R-:W-:-:S13]  /*0680*/  ISETP.GT.U32.AND P1, PT, R21, R28, PT ;  /* 0x0000001c1500720c */ /* 0x000fda0003f24070 */
[----:B------:R-:W-:-:S04]  /*0690*/  @!P1 IADD3 R28, PT, PT, R28, -R21, RZ ;  /* 0x800000151c1c9210 */ /* 0x000fc80007ffe0ff */
[----:B------:R-:W-:-:S13]  /*06a0*/  ISETP.GT.U32.AND P1, PT, R21, R28, PT ;  /* 0x0000001c1500720c */ /* 0x000fda0003f24070 */
[----:B------:R-:W-:-:S04]  /*06b0*/  @!P1 IMAD.IADD R28, R28, 0x1, -R21 ;  /* 0x000000011c1c9824 */ /* 0x000fc800078e0a15 */
[----:B------:R-:W-:-:S05]  /*06c0*/  @!P2 IMAD.MOV R28, RZ, RZ, -R28 ;  /* 0x000000ffff1ca224 */ /* 0x000fca00078e0a1c */
[----:B------:R-:W-:-:S05]  /*06d0*/  SEL R19, R23, R28, !P0 ;  /* 0x0000001c17137207 */ /* 0x000fca0004000000 */
[----:B------:R-:W-:-:S05]  /*06e0*/  IMAD.WIDE R18, R19, 0x4, R16 ;  /* 0x0000000413127825 */ /* 0x000fca00078e0210 */
[----:B------:R0:W2:Y:S01]  /*06f0*/  LDG.E R25, desc[UR6][R18.64] ;  /* 0x0000000612197981 */ /* 0x0000a2000c1e1900 */
[----:B------:R-:W-:Y:S02]  /*0700*/  IABS R28, R24 ;  /* 0x00000018001c7213 */ /* 0x000fe40000000000 */
[----:B------:R-:W-:-:S03]  /*0710*/  ISETP.GE.AND P2, PT, R24, RZ, PT ;  /* 0x000000ff1800720c */ /* 0x000fc60003f46270 */
[----:B------:R-:W-:-:S05]  /*0720*/  IMAD.HI.U32 R27, R22, R28, RZ ;  /* 0x0000001c161b7227 */ /* 0x000fca00078e00ff */
[----:B------:R-:W-:-:S05]  /*0730*/  IADD3 R27, PT, PT, -R27, RZ, RZ ;  /* 0x000000ff1b1b7210 */ /* 0x000fca0007ffe1ff */
[----:B------:R-:W-:Y:S02]  /*0740*/  IMAD R28, R21, R27, R28 ;  /* 0x0000001b151c7224 */ /* 0x000fe400078e021c */
[----:B------:R-:W-:-:S03]  /*0750*/  IMAD.MOV.U32 R27, RZ, RZ, R7 ;  /* 0x000000ffff1b7224 */ /* 0x000fc600078e0007 */
[----:B------:R-:W-:-:S13]  /*0760*/  ISETP.GT.U32.AND P1, PT, R21, R28, PT ;  /* 0x0000001c1500720c */ /* 0x000fda0003f24070 */
[----:B------:R-:W-:-:S05]  /*0770*/  @!P1 IMAD.IADD R28, R28, 0x1, -R21 ;  /* 0x000000011c1c9824 */ /* 0x000fca00078e0a15 */
[----:B------:R-:W-:-:S13]  /*0780*/  ISETP.GT.U32.AND P1, PT, R21, R28, PT ;  /* 0x0000001c1500720c */ /* 0x000fda0003f24070 */
[----:B------:R-:W-:Y:S01]  /*0790*/  @!P1 IMAD.IADD R28, R28, 0x1, -R21 ;  /* 0x000000011c1c9824 */ /* 0x000fe200078e0a15 */
[----:B------:R-:W-:-:S04]  /*07a0*/  ISETP.NE.AND P1, PT, R20, 0x1, PT ;  /* 0x000000011400780c */ /* 0x000fc80003f25270 */
[----:B------:R-:W-:-:S04]  /*07b0*/  @!P2 IADD3 R28, PT, PT, -R28, RZ, RZ ;  /* 0x000000ff1c1ca210 */ /* 0x000fc80007ffe1ff */
[----:B0-----:R-:W-:-:S05]  /*07c0*/  SEL R19, R23, R28, !P0 ;  /* 0x0000001c17137207 */ /* 0x001fca0004000000 */
[----:B------:R-:W-:-:S04]  /*07d0*/  IMAD.WIDE R18, R19, 0x4, R14 ;  /* 0x0000000413127825 */ /* 0x000fc800078e020e */
[----:B--2---:R-:W-:-:S05]  /*07e0*/  IMAD.IADD R26, R26, 0x1, R25 ;  /* 0x000000011a1a7824 */ /* 0x004fca00078e0219 */
[----:B------:R1:W-:Y:S01]  /*07f0*/  STG.E desc[UR6][R18.64], R26 ;  /* 0x0000001a12007986 */ /* 0x0003e2000c101906 */
[----:B------:R-:W-:Y:S05]  /*0800*/  @!P1 BRA `(.L_x_3) ;  /* 0x0000000000789947 */ /* 0x000fea0003800000 */
[----:B-1----:R-:W2:Y:S02]  /*0810*/  LDG.E R18, desc[UR6][R12.64] ;  /* 0x000000060c127981 */ /* 0x002ea4000c1e1900 */
[----:B--2---:R-:W-:-:S04]  /*0820*/  IADD3 R19, PT, PT, R7, R18, RZ ;  /* 0x0000001207137210 */ /* 0x004fc80007ffe0ff */
[----:B------:R-:W-:Y:S02]  /*0830*/  IABS R24, R19 ;  /* 0x0000001300187213 */ /* 0x000fe40000000000 */
[----:B------:R-:W-:-:S03]  /*0840*/  ISETP.GE.AND P2, PT, R19, RZ, PT ;  /* 0x000000ff1300720c */ /* 0x000fc60003f46270 */
[----:B------:R-:W-:-:S04]  /*0850*/  IMAD.HI.U32 R20, R22, R24, RZ ;  /* 0x0000001816147227 */ /* 0x000fc800078e00ff */
[----:B------:R-:W-:-:S04]  /*0860*/  IMAD.MOV R20, RZ, RZ, -R20 ;  /* 0x000000ffff147224 */ /* 0x000fc800078e0a14 */
[----:B------:R-:W-:-:S05]  /*0870*/  IMAD R20, R21, R20, R24 ;  /* 0x0000001415147224 */ /* 0x000fca00078e0218 */
[----:B------:R-:W-:-:S13]  /*0880*/  ISETP.GT.U32.AND P1, PT, R21, R20, PT ;  /* 0x000000141500720c */ /* 0x000fda0003f24070 */
[----:B------:R-:W-:-:S05]  /*0890*/  @!P1 IMAD.IADD R20, R20, 0x1, -R21 ;  /* 0x0000000114149824 */ /* 0x000fca00078e0a15 */
[----:B------:R-:W-:-:S13]  /*08a0*/  ISETP.GT.U32.AND P1, PT, R21, R20, PT ;  /* 0x000000141500720c */ /* 0x000fda0003f24070 */
[----:B------:R-:W-:-:S05]  /*08b0*/  @!P1 IADD3 R20, PT, PT, R20, -R21, RZ ;  /* 0x8000001514149210 */ /* 0x000fca0007ffe0ff */
[----:B------:R-:W-:-:S05]  /*08c0*/  @!P2 IMAD.MOV R20, RZ, RZ, -R20 ;  /* 0x000000ffff14a224 */ /* 0x000fca00078e0a14 */
[----:B------:R-:W-:-:S05]  /*08d0*/  SEL R19, R23, R20, !P0 ;  /* 0x0000001417137207 */ /* 0x000fca0004000000 */
[----:B------:R-:W-:-:S06]  /*08e0*/  IMAD.WIDE R16, R19, 0x4, R16 ;  /* 0x0000000413107825 */ /* 0x000fcc00078e0210 */
[----:B------:R-:W2:Y:S01]  /*08f0*/  LDG.E R17, desc[UR6][R16.64] ;  /* 0x0000000610117981 */ /* 0x000ea2000c1e1900 */
[----:B------:R-:W-:Y:S01]  /*0900*/  IABS R20, R18 ;  /* 0x0000001200147213 */ /* 0x000fe20000000000 */
[----:B------:R-:W-:Y:S01]  /*0910*/  IMAD.MOV.U32 R27, RZ, RZ, R6 ;  /* 0x000000ffff1b7224 */ /* 0x000fe200078e0006 */
        /* <DEDUP_REMOVED lines=10> */
[----:B------:R-:W-:Y:S01]  /*09c0*/  IMAD.WIDE R14, R23, 0x4, R14 ;  /* 0x00000004170e7825 */ /* 0x000fe200078e020e */
[----:B--2---:R-:W-:-:S05]  /*09d0*/  IADD3 R26, PT, PT, R26, R17, RZ ;  /* 0x000000111a1a7210 */ /* 0x004fca0007ffe0ff */
[----:B------:R2:W-:Y:S02]  /*09e0*/  STG.E desc[UR6][R14.64], R26 ;  /* 0x0000001a0e007986 */ /* 0x0005e4000c101906 */
.L_x_3:
[----:B------:R-:W-:Y:S05]  /*09f0*/  BSYNC.RECONVERGENT B1 ;  /* 0x0000000000017941 */ /* 0x000fea0003800200 */
.L_x_2:
[----:B------:R-:W-:-:S13]  /*0a00*/  ISETP.GE.U32.AND P0, PT, R2, 0x3, PT ;  /* 0x000000030200780c */ /* 0x000fda0003f06070 */
[----:B------:R-:W-:Y:S05]  /*0a10*/  @!P0 BRA `(.L_x_1) ;  /* 0x0000000800608947 */ /* 0x000fea0003800000 */
[----:B------:R-:W-:Y:S01]  /*0a20*/  IABS R23, R4 ;  /* 0x0000000400177213 */ /* 0x000fe20000000000 */
[----:B------:R-:W-:-:S03]  /*0a30*/  IMAD.MOV.U32 R24, RZ, RZ, RZ ;  /* 0x000000ffff187224 */ /* 0x000fc600078e00ff */
[----:B------:R-:W3:Y:S08]  /*0a40*/  I2F.RP R4, R23 ;  /* 0x0000001700047306 */ /* 0x000ef00000209400 */
[----:B---3--:R-:W3:Y:S02]  /*0a50*/  MUFU.RCP R4, R4 ;  /* 0x0000000400047308 */ /* 0x008ee40000001000 */
[----:B---3--:R-:W-:-:S06]  /*0a60*/  VIADD R25, R4, 0xffffffe ;  /* 0x0ffffffe04197836 */ /* 0x008fcc0000000000 */
[----:B------:R-:W2:Y:S02]  /*0a70*/  F2I.FTZ.U32.TRUNC.NTZ R25, R25 ;  /* 0x0000001900197305 */ /* 0x000ea4000021f000 */
[----:B--2---:R-:W-:-:S05]  /*0a80*/  IADD3 R14, PT, PT, RZ, -R25, RZ ;  /* 0x80000019ff0e7210 */ /* 0x004fca0007ffe0ff */
[----:B------:R-:W-:-:S04]  /*0a90*/  IMAD R15, R14, R23, RZ ;  /* 0x000000170e0f7224 */ /* 0x000fc800078e02ff */
[----:B------:R-:W-:-:S07]  /*0aa0*/  IMAD.HI.U32 R24, R25, R15, R24 ;  /* 0x0000000f19187227 */ /* 0x000fce00078e0018 */
.L_x_4:
[----:B------:R-:W2:Y:S08]  /*0ab0*/  LDC.64 R20, c[0x0][0x390] ;  /* 0x0000e400ff147b82 */ /* 0x000eb00000000a00 */
[----:B---3--:R-:W3:Y:S08]  /*0ac0*/  LDC R22, c[0x0][0x388] ;  /* 0x0000e200ff167b82 */ /* 0x008ef00000000800 */
[----:B------:R-:W4:Y:S01]  /*0ad0*/  LDC.64 R14, c[0x0][0x380] ;  /* 0x0000e000ff0e7b82 */ /* 0x000f220000000a00 */
[----:B--2---:R-:W-:-:S05]  /*0ae0*/  IMAD.WIDE R20, R27, 0x4, R20 ;  /* 0x000000041b147825 */ /* 0x004fca00078e0214 */
[----:B01----:R-:W2:Y:S01]  /*0af0*/  LDG.E R18, desc[UR6][R20.64] ;  /* 0x0000000614127981 */ /* 0x003ea2000c1e1900 */
[-C--:B---3--:R-:W-:Y:S02]  /*0b00*/  IABS R4, R22.reuse ;  /* 0x0000001600047213 */ /* 0x088fe40000000000 */
[----:B------:R-:W-:Y:S01]  /*0b10*/  LOP3.LUT R25, RZ, R22, RZ, 0x33, !PT ;  /* 0x00000016ff197212 */ /* 0x000fe200078e33ff */
        /* <DEDUP_REMOVED lines=13> */
[----:B----4-:R-:W-:-:S06]  /*0bf0*/  IMAD.WIDE R28, R29, 0x4, R14 ;  /* 0x000000041d1c7825 */ /* 0x010fcc00078e020e */
[----:B------:R-:W2:Y:S01]  /*0c00*/  LDG.E R29, desc[UR6][R28.64] ;  /* 0x000000061c1d7981 */ /* 0x000ea2000c1e1900 */
[----:B------:R-:W0:Y:S01]  /*0c10*/  I2F.RP R23, R4 ;  /* 0x0000000400177306 */ /* 0x000e220000209400 */
[----:B------:R-:W-:Y:S01]  /*0c20*/  HFMA2 R16, -RZ, RZ, 0, 0 ;  /* 0x00000000ff107431 */ /* 0x000fe200000001ff */
[----:B------:R-:W-:Y:S01]  /*0c30*/  ISETP.GE.AND P2, PT, R18, RZ, PT ;  /* 0x000000ff1200720c */ /* 0x000fe20003f46270 */
[----:B------:R-:W-:-:S05]  /*0c40*/  IMAD.WIDE R20, R0, 0x4, R20 ;  /* 0x0000000400147825 */ /* 0x000fca00078e0214 */
[----:B0-----:R-:W0:Y:S02]  /*0c50*/  MUFU.RCP R23, R23 ;  /* 0x0000001700177308 */ /* 0x001e240000001000 */
[----:B0-----:R-:W-:Y:S01]  /*0c60*/  VIADD R17, R23, 0xffffffe ;  /* 0x0ffffffe17117836 */ /* 0x001fe20000000000 */
[----:B------:R-:W-:-:S05]  /*0c70*/  IABS R23, R18 ;  /* 0x0000001200177213 */ /* 0x000fca0000000000 */
[----:B------:R-:W0:Y:S02]  /*0c80*/  F2I.FTZ.U32.TRUNC.NTZ R17, R17 ;  /* 0x0000001100117305 */ /* 0x000e24000021f000 */
[----:B0-----:R-:W-:-:S04]  /*0c90*/  IMAD.MOV R19, RZ, RZ, -R17 ;  /* 0x000000ffff137224 */ /* 0x001fc800078e0a11 */
[----:B------:R-:W-:-:S04]  /*0ca0*/  IMAD R19, R19, R4, RZ ;  /* 0x0000000413137224 */ /* 0x000fc800078e02ff */
[----:B------:R-:W-:-:S04]  /*0cb0*/  IMAD.HI.U32 R24, R17, R19, R16 ;  /* 0x0000001311187227 */ /* 0x000fc800078e0010 */
[----:B------:R-:W-:Y:S01]  /*0cc0*/  IMAD.MOV.U32 R19, RZ, RZ, R23 ;  /* 0x000000ffff137224 */ /* 0x000fe200078e0017 */
[----:B------:R-:W-:-:S03]  /*0cd0*/  MOV R23, R4 ;  /* 0x0000000400177202 */ /* 0x000fc60000000f00 */
[----:B------:R-:W-:-:S04]  /*0ce0*/  IMAD.HI.U32 R16, R24, R19, RZ ;  /* 0x0000001318107227 */ /* 0x000fc800078e00ff */
[----:B------:R-:W-:-:S04]  /*0cf0*/  IMAD.MOV R16, RZ, RZ, -R16 ;  /* 0x000000ffff107224 */ /* 0x000fc800078e0a10 */
[----:B------:R-:W-:Y:S02]  /*0d00*/  IMAD R19, R4, R16, R19 ;  /* 0x0000001004137224 */ /* 0x000fe400078e0213 */
[----:B------:R-:W0:Y:S03]  /*0d10*/  LDC.64 R16, c[0x0][0x398] ;  /* 0x0000e600ff107b82 */ /* 0x000e260000000a00 */
[----:B------:R-:W-:-:S13]  /*0d20*/  ISETP.GT.U32.AND P1, PT, R23, R19, PT ;  /* 0x000000131700720c */ /* 0x000fda0003f24070 */
[----:B------:R-:W-:-:S05]  /*0d30*/  @!P1 IMAD.IADD R19, R19, 0x1, -R4 ;  /* 0x0000000113139824 */ /* 0x000fca00078e0a04 */
[----:B------:R-:W-:-:S13]  /*0d40*/  ISETP.GT.U32.AND P1, PT, R23, R19, PT ;  /* 0x000000131700720c */ /* 0x000fda0003f24070 */
[----:B------:R-:W-:-:S05]  /*0d50*/  @!P1 IMAD.IADD R19, R19, 0x1, -R4 ;  /* 0x0000000113139824 */ /* 0x000fca00078e0a04 */
[----:B------:R-:W-:-:S04]  /*0d60*/  @!P2 IADD3 R19, PT, PT, -R19, RZ, RZ ;  /* 0x000000ff1313a210 */ /* 0x000fc80007ffe1ff */
[----:B------:R-:W-:-:S05]  /*0d70*/  SEL R19, R25, R19, !P0 ;  /* 0x0000001319137207 */ /* 0x000fca0004000000 */
[----:B0-----:R-:W-:-:S04]  /*0d80*/  IMAD.WIDE R18, R19, 0x4, R16 ;  /* 0x0000000413127825 */ /* 0x001fc800078e0210 */
[----:B--2---:R-:W-:-:S05]  /*0d90*/  IMAD.IADD R26, R29, 0x1, R26 ;  /* 0x000000011d1a7824 */ /* 0x004fca00078e021a */
[----:B------:R0:W-:Y:S04]  /*0da0*/  STG.E desc[UR6][R18.64], R26 ;  /* 0x0000001a12007986 */ /* 0x0001e8000c101906 */
[----:B------:R-:W2:Y:S01]  /*0db0*/  LDG.E R28, desc[UR6][R20.64] ;  /* 0x00000006141c7981 */ /* 0x000ea2000c1e1900 */
[----:B------:R-:W-:-:S05]  /*0dc0*/  IMAD.IADD R27, R0, 0x1, R27 ;  /* 0x00000001001b7824 */ /* 0x000fca00078e021b */
[----:B--2---:R-:W-:-:S04]  /*0dd0*/  IADD3 R29, PT, PT, R27, R28, RZ ;  /* 0x0000001c1b1d7210 */ /* 0x004fc80007ffe0ff */
[----:B0-----:R-:W-:Y:S02]  /*0de0*/  IABS R19, R29 ;  /* 0x0000001d00137213 */ /* 0x001fe40000000000 */
        /* <DEDUP_REMOVED lines=10> */
[----:B------:R-:W-:-:S05]  /*0e90*/  IMAD.WIDE R18, R19, 0x4, R14 ;  /* 0x0000000413127825 */ /* 0x000fca00078e020e */
[----:B------:R0:W2:Y:S01]  /*0ea0*/  LDG.E R29, desc[UR6][R18.64] ;  /* 0x00000006121d7981 */ /* 0x0000a2000c1e1900 */
[----:B------:R-:W-:Y:S01]  /*0eb0*/  ISETP.GE.AND P2, PT, R28, RZ, PT ;  /* 0x000000ff1c00720c */ /* 0x000fe20003f46270 */
[----:B------:R-:W-:Y:S01]  /*0ec0*/  IMAD.WIDE R20, R0, 0x4, R20 ;  /* 0x0000000400147825 */ /* 0x000fe200078e0214 */
[----:B0-----:R-:W-:-:S05]  /*0ed0*/  IABS R19, R28 ;  /* 0x0000001c00137213 */ /* 0x001fca0000000000 */
        /* <DEDUP_REMOVED lines=11> */
[----:B------:R0:W-:Y:S04]  /*0f90*/  STG.E desc[UR6][R18.64], R29 ;  /* 0x0000001d12007986 */ /* 0x0001e8000c101906 */
[----:B------:R-:W2:Y:S01]  /*0fa0*/  LDG.E R26, desc[UR6][R20.64] ;  /* 0x00000006141a7981 */ /* 0x000ea2000c1e1900 */
[----:B------:R-:W-:-:S04]  /*0fb0*/  IMAD.IADD R27, R0, 0x1, R27 ;  /* 0x00000001001b7824 */ /* 0x000fc800078e021b */
[----:B--2---:R-:W-:-:S05]  /*0fc0*/  IMAD.IADD R28, R27, 0x1, R26 ;  /* 0x000000011b1c7824 */ /* 0x004fca00078e021a */
[----:B0-----:R-:W-:Y:S02]  /*0fd0*/  IABS R19, R28 ;  /* 0x0000001c00137213 */ /* 0x001fe40000000000 */
[----:B------:R-:W-:-:S03]  /*0fe0*/  ISETP.GE.AND P2, PT, R28, RZ, PT ;  /* 0x000000ff1c00720c */ /* 0x000fc60003f46270 */
[----:B------:R-:W-:-:S05]  /*0ff0*/  IMAD.HI.U32 R18, R24, R19, RZ ;  /* 0x0000001318127227 */ /* 0x000fca00078e00ff */
[----:B------:R-:W-:-:S05]  /*1000*/  IADD3 R18, PT, PT, -R18, RZ, RZ ;  /* 0x000000ff12127210 */ /* 0x000fca0007ffe1ff */
[----:B------:R-:W-:-:S05]  /*1010*/  IMAD R19, R4, R18, R19 ;  /* 0x0000001204137224 */ /* 0x000fca00078e0213 */
[----:B------:R-:W-:-:S13]  /*1020*/  ISETP.GT.U32.AND P1, PT, R23, R19, PT ;  /* 0x000000131700720c */ /* 0x000fda0003f24070 */
[----:B------:R-:W-:-:S05]  /*1030*/  @!P1 IMAD.IADD R19, R19, 0x1, -R4 ;  /* 0x0000000113139824 */ /* 0x000fca00078e0a04 */
[----:B------:R-:W-:-:S13]  /*1040*/  ISETP.GT.U32.AND P1, PT, R23, R19, PT ;  /* 0x000000131700720c */ /* 0x000fda0003f24070 */
[----:B------:R-:W-:-:S05]  /*1050*/  @!P1 IMAD.IADD R19, R19, 0x1, -R4 ;  /* 0x0000000113139824 */ /* 0x000fca00078e0a04 */
[----:B------:R-:W-:-:S04]  /*1060*/  @!P2 IADD3 R19, PT, PT, -R19, RZ, RZ ;  /* 0x000000ff1313a210 */ /* 0x000fc80007ffe1ff */
        /* <DEDUP_REMOVED lines=15> */
[----:B------:R-:W-:Y:S01]  /*1160*/  IMAD.WIDE R18, R19, 0x4, R16 ;  /* 0x0000000413127825 */ /* 0x000fe200078e0210 */
[----:B--2---:R-:W-:-:S05]  /*1170*/  IADD3 R29, PT, PT, R29, R28, RZ ;  /* 0x0000001c1d1d7210 */ /* 0x004fca0007ffe0ff */
[----:B------:R0:W-:Y:S04]  /*1180*/  STG.E desc[UR6][R18.64], R29 ;  /* 0x0000001d12007986 */ /* 0x0001e8000c101906 */
[----:B------:R-:W2:Y:S01]  /*1190*/  LDG.E R20, desc[UR6][R20.64] ;  /* 0x0000000614147981 */ /* 0x000ea2000c1e1900 */
[----:B------:R-:W-:-:S05]  /*11a0*/  IMAD.IADD R27, R0, 0x1, R27 ;  /* 0x00000001001b7824 */ /* 0x000fca00078e021b */
[----:B--2---:R-:W-:-:S04]  /*11b0*/  IADD3 R26, PT, PT, R27, R20, RZ ;  /* 0x000000141b1a7210 */ /* 0x004fc80007ffe0ff */
        /* <DEDUP_REMOVED lines=8> */
[----:B------:R-:W-:-:S05]  /*1240*/  @!P1 IMAD.IADD R28, R28, 0x1, -R4 ;  /* 0x000000011c1c9824 */ /* 0x000fca00078e0a04 */
[----:B------:R-:W-:-:S04]  /*1250*/  @!P2 IADD3 R28, PT, PT, -R28, RZ, RZ ;  /* 0x000000ff1c1ca210 */ /* 0x000fc80007ffe1ff */
[----:B0-----:R-:W-:-:S05]  /*1260*/  SEL R19, R25, R28, !P0 ;  /* 0x0000001c19137207 */ /* 0x001fca0004000000 */
[----:B------:R-:W-:-:S06]  /*1270*/  IMAD.WIDE R14, R19, 0x4, R14 ;  /* 0x00000004130e7825 */ /* 0x000fcc00078e020e */
[----:B------:R-:W2:Y:S01]  /*1280*/  LDG.E R14, desc[UR6][R14.64] ;  /* 0x000000060e0e7981 */ /* 0x000ea2000c1e1900 */
[----:B------:R-:W-:Y:S02]  /*1290*/  IABS R19, R20 ;  /* 0x0000001400137213 */ /* 0x000fe40000000000 */
[----:B------:R-:W-:Y:S02]  /*12a0*/  ISETP.GE.AND P2, PT, R20, RZ, PT ;  /* 0x000000ff1400720c */ /* 0x000fe40003f46270 */
[----:B------:R-:W-:Y:S01]  /*12b0*/  IADD3 R27, PT, PT, R0, R27, RZ ;  /* 0x0000001b001b7210 */ /* 0x000fe20007ffe0ff */
        /* <DEDUP_REMOVED lines=8> */
[----:B------:R-:W-:Y:S02]  /*1340*/  SEL R25, R25, R18, !P0 ;  /* 0x0000001219197207 */ /* 0x000fe40004000000 */
[----:B------:R-:W-:-:S03]  /*1350*/  ISETP.GE.AND P0, PT, R27, R22, PT ;  /* 0x000000161b00720c */ /* 0x000fc60003f06270 */
[----:B------:R-:W-:-:S04]  /*1360*/  IMAD.WIDE R16, R25, 0x4, R16 ;  /* 0x0000000419107825 */ /* 0x000fc800078e0210 */
[----:B--2---:R-:W-:-:S05]  /*1370*/  IMAD.IADD R26, R29, 0x1, R14 ;  /* 0x000000011d1a7824 */ /* 0x004fca00078e020e */
[----:B------:R3:W-:Y:S01]  /*1380*/  STG.E desc[UR6][R16.64], R26 ;  /* 0x0000001a10007986 */ /* 0x0007e2000c101906 */
[----:B------:R-:W-:Y:S05]  /*1390*/  @!P0 BRA `(.L_x_4) ;  /* 0xfffffff400c48947 */ /* 0x000fea000383ffff */
.L_x_1:
[----:B------:R-:W-:Y:S05]  /*13a0*/  BSYNC.RECONVERGENT B0 ;  /* 0x0000000000007941 */ /* 0x000fea0003800200 */
.L_x_0:
[----:B------:R-:W-:Y:S05]  /*13b0*/  BRA.U UP0, `(.L_x_5) ;  /* 0xffffffed00b47547 */ /* 0x000fea000b83ffff */
[----:B------:R-:W-:Y:S05]  /*13c0*/  EXIT ;  /* 0x000000000000794d */ /* 0x000fea0003800000 */
.L_x_6:
[----:B------:R-:W-:-:S00]  /*13d0*/  BRA `(.L_x_6) ;  /* 0xfffffffc00fc7947 */ /* 0x000fc0000383ffff */
[----:B------:R-:W-:-:S00]  /*13e0*/  NOP ;  /* 0x0000000000007918 */ /* 0x000fc00000000000 */
        /* <DEDUP_REMOVED lines=9> */
.L_x_7:


//--------------------- .nv.shared.reserved.0     --------------------------
	.section	.nv.shared.reserved.0,"aw",@nobits
	.weak		__nv_reservedSMEM_offset_0_alias
	.size		__nv_reservedSMEM_offset_0_alias, 0, 64
	.other		__nv_reservedSMEM_offset_0_alias,@"STO_CUDA_RESERVED_SHARED STV_DEFAULT"
__nv_reservedSMEM_offset_0_alias:
	.zero		0
	.zero		64


//--------------------- .nv.constant0._Z10mem_kernelPiiS_S_ --------------------------
	.section	.nv.constant0._Z10mem_kernelPiiS_S_,"a",@progbits
	.sectionflags	@""
	.align	4
.nv.constant0._Z10mem_kernelPiiS_S_:
	.zero		928


//--------------------- SYMBOLS --------------------------

	.type		.nv.reservedSmem.offset0,@object
	.size		.nv.reservedSmem.offset0,0x4
